//
// Generated by NVIDIA NVVM Compiler
//
// Compiler Build ID: CL-36424714
// Cuda compilation tools, release 13.0, V13.0.88
// Based on NVVM 20.0.0
//

.version 9.0
.target sm_100
.address_size 64

	// .globl	_Z9VectorAddPiS_S_i

.visible .entry _Z9VectorAddPiS_S_i(
	.param .u64 .ptr .align 1 _Z9VectorAddPiS_S_i_param_0,
	.param .u64 .ptr .align 1 _Z9VectorAddPiS_S_i_param_1,
	.param .u64 .ptr .align 1 _Z9VectorAddPiS_S_i_param_2,
	.param .u32 _Z9VectorAddPiS_S_i_param_3
)
{
	.reg .pred 	%p<2>;
	.reg .b32 	%r<6>;
	.reg .b64 	%rd<11>;

	ld.param.u64 	%rd1, [_Z9VectorAddPiS_S_i_param_0];
	ld.param.u64 	%rd2, [_Z9VectorAddPiS_S_i_param_1];
	ld.param.u64 	%rd3, [_Z9VectorAddPiS_S_i_param_2];
	ld.param.u32 	%r2, [_Z9VectorAddPiS_S_i_param_3];
	mov.u32 	%r1, %tid.x;
	setp.ge.s32 	%p1, %r1, %r2;
	@%p1 bra 	$L__BB0_2;
	cvta.to.global.u64 	%rd4, %rd1;
	cvta.to.global.u64 	%rd5, %rd2;
	cvta.to.global.u64 	%rd6, %rd3;
	mul.wide.u32 	%rd7, %r1, 4;
	add.s64 	%rd8, %rd4, %rd7;
	ld.global.u32 	%r3, [%rd8];
	add.s64 	%rd9, %rd5, %rd7;
	ld.global.u32 	%r4, [%rd9];
	add.s32 	%r5, %r4, %r3;
	add.s64 	%rd10, %rd6, %rd7;
	st.global.u32 	[%rd10], %r5;
$L__BB0_2:
	ret;

}
	// .globl	_Z11VectorAddMNPPiS0_S_ii
.visible .entry _Z11VectorAddMNPPiS0_S_ii(
	.param .u64 .ptr .align 1 _Z11VectorAddMNPPiS0_S_ii_param_0,
	.param .u64 .ptr .align 1 _Z11VectorAddMNPPiS0_S_ii_param_1,
	.param .u64 .ptr .align 1 _Z11VectorAddMNPPiS0_S_ii_param_2,
	.param .u32 _Z11VectorAddMNPPiS0_S_ii_param_3,
	.param .u32 _Z11VectorAddMNPPiS0_S_ii_param_4
)
{
	.reg .pred 	%p<4>;
	.reg .b32 	%r<15>;
	.reg .b64 	%rd<19>;

	ld.param.u64 	%rd1, [_Z11VectorAddMNPPiS0_S_ii_param_0];
	ld.param.u64 	%rd2, [_Z11VectorAddMNPPiS0_S_ii_param_1];
	ld.param.u64 	%rd3, [_Z11VectorAddMNPPiS0_S_ii_param_2];
	ld.param.u32 	%r3, [_Z11VectorAddMNPPiS0_S_ii_param_3];
	ld.param.u32 	%r4, [_Z11VectorAddMNPPiS0_S_ii_param_4];
	mov.u32 	%r5, %tid.x;
	mov.u32 	%r6, %ctaid.x;
	mov.u32 	%r7, %ntid.x;
	mad.lo.s32 	%r1, %r6, %r7, %r5;
	mov.u32 	%r8, %ctaid.y;
	mov.u32 	%r9, %ntid.y;
	mad.lo.s32 	%r2, %r8, %r9, %r5;
	setp.ge.s32 	%p1, %r1, %r3;
	setp.ge.s32 	%p2, %r2, %r4;
	or.pred  	%p3, %p1, %p2;
	@%p3 bra 	$L__BB1_2;
	cvta.to.global.u64 	%rd4, %rd1;
	cvta.to.global.u64 	%rd5, %rd2;
	cvta.to.global.u64 	%rd6, %rd3;
	mul.wide.s32 	%rd7, %r1, 8;
	add.s64 	%rd8, %rd4, %rd7;
	ld.global.u64 	%rd9, [%rd8];
	cvta.to.global.u64 	%rd10, %rd9;
	mul.wide.u32 	%rd11, %r2, 4;
	add.s64 	%rd12, %rd10, %rd11;
	ld.global.u32 	%r10, [%rd12];
	add.s64 	%rd13, %rd5, %rd7;
	ld.global.u64 	%rd14, [%rd13];
	cvta.to.global.u64 	%rd15, %rd14;
	add.s64 	%rd16, %rd15, %rd11;
	ld.global.u32 	%r11, [%rd16];
	add.s32 	%r12, %r11, %r10;
	mul.wide.s32 	%rd17, %r1, 4;
	add.s64 	%rd18, %rd6, %rd17;
	ld.global.u32 	%r13, [%rd18];
	add.s32 	%r14, %r12, %r13;
	st.global.u32 	[%rd18], %r14;
$L__BB1_2:
	ret;

}


// ===== COMPILED SASS (sm_100) =====

	.target	sm_100

	.elftype	@"ET_EXEC"


//--------------------- .note.nv.tkinfo           --------------------------
	.section	.note.nv.tkinfo,"",@"SHT_NOTE"
	.sectionflags	@"SHF_NOTE_NV_TKINFO"
	.tkinfo
        /*0018*/ 	.word	0x00000002
        /*0030*/ 	.string	""
        /*0030*/ 	.string	"ptxas"
        /*0030*/ 	.string	"Cuda compilation tools, release 13.0, V13.0.88"
        /*0030*/ 	.string	"Build cuda_13.0.r13.0/compiler.36424714_0"
        /*0030*/ 	.string	"-arch sm_100 -m 64 "



//--------------------- .note.nv.cuinfo           --------------------------
	.section	.note.nv.cuinfo,"",@"SHT_NOTE"
	.sectionflags	@"SHF_NOTE_NV_CUINFO"
        /*0018*/ 	.short	0x0002
        /*001a*/ 	.short	0x0064
        /*001c*/ 	.short	0x0082
	.zero		2


//--------------------- .nv.info                  --------------------------
	.section	.nv.info,"",@"SHT_CUDA_INFO"
	.align	4


	//----- nvinfo : EIATTR_REGCOUNT
	.align		4
        /*0000*/ 	.byte	0x04, 0x2f
        /*0002*/ 	.short	(.L_1 - .L_0)
	.align		4
.L_0:
        /*0004*/ 	.word	index@(_Z9VectorAddPiS_S_i)
        /*0008*/ 	.word	0x0000000c


	//----- nvinfo : EIATTR_FRAME_SIZE
	.align		4
.L_1:
        /*000c*/ 	.byte	0x04, 0x11
        /*000e*/ 	.short	(.L_3 - .L_2)
	.align		4
.L_2:
        /*0010*/ 	.word	index@(_Z9VectorAddPiS_S_i)
        /*0014*/ 	.word	0x00000000


	//----- nvinfo : EIATTR_REGCOUNT
	.align		4
.L_3:
        /*0018*/ 	.byte	0x04, 0x2f
        /*001a*/ 	.short	(.L_5 - .L_4)
	.align		4
.L_4:
        /*001c*/ 	.word	index@(_Z11VectorAddMNPPiS0_S_ii)
        /*0020*/ 	.word	0x00000010


	//----- nvinfo : EIATTR_FRAME_SIZE
	.align		4
.L_5:
        /*0024*/ 	.byte	0x04, 0x11
        /*0026*/ 	.short	(.L_7 - .L_6)
	.align		4
.L_6:
        /*0028*/ 	.word	index@(_Z11VectorAddMNPPiS0_S_ii)
        /*002c*/ 	.word	0x00000000


	//----- nvinfo : EIATTR_MIN_STACK_SIZE
	.align		4
.L_7:
        /*0030*/ 	.byte	0x04, 0x12
        /*0032*/ 	.short	(.L_9 - .L_8)
	.align		4
.L_8:
        /*0034*/ 	.word	index@(_Z11VectorAddMNPPiS0_S_ii)
        /*0038*/ 	.word	0x00000000


	//----- nvinfo : EIATTR_MIN_STACK_SIZE
	.align		4
.L_9:
        /*003c*/ 	.byte	0x04, 0x12
        /*003e*/ 	.short	(.L_11 - .L_10)
	.align		4
.L_10:
        /*0040*/ 	.word	index@(_Z9VectorAddPiS_S_i)
        /*0044*/ 	.word	0x00000000
.L_11:


//--------------------- .nv.compat                --------------------------
	.section	.nv.compat,"",@"SHT_CUDA_COMPAT_INFO"
	.align	4
        /*0000*/ 	.byte	0x02, 0x09, 0x00, 0x00, 0x02, 0x02, 0x01, 0x00, 0x02, 0x05, 0x05, 0x00, 0x03, 0x07, 0x01, 0x01
        /*0010*/ 	.byte	0x02, 0x03, 0x00, 0x00, 0x02, 0x06, 0x01, 0x00, 0x04, 0x0b, 0x08, 0x00, 0x09, 0x00, 0x00, 0x00
        /*0020*/ 	.byte	0x00, 0x00, 0x00, 0x00


//--------------------- .nv.info._Z11VectorAddMNPPiS0_S_ii --------------------------
	.section	.nv.info._Z11VectorAddMNPPiS0_S_ii,"",@"SHT_CUDA_INFO"
	.sectionflags	@""
	.align	4


	//----- nvinfo : EIATTR_CUDA_API_VERSION
	.align		4
        /*0000*/ 	.byte	0x04, 0x37
        /*0002*/ 	.short	(.L_13 - .L_12)
.L_12:
        /*0004*/ 	.word	0x00000082


	//----- nvinfo : EIATTR_KPARAM_INFO
	.align		4
.L_13:
        /*0008*/ 	.byte	0x04, 0x17
        /*000a*/ 	.short	(.L_15 - .L_14)
.L_14:
        /*000c*/ 	.word	0x00000000
        /*0010*/ 	.short	0x0004
        /*0012*/ 	.short	0x001c
        /*0014*/ 	.byte	0x00, 0xf0, 0x11, 0x00


	//----- nvinfo : EIATTR_KPARAM_INFO
	.align		4
.L_15:
        /*0018*/ 	.byte	0x04, 0x17
        /*001a*/ 	.short	(.L_17 - .L_16)
.L_16:
        /*001c*/ 	.word	0x00000000
        /*0020*/ 	.short	0x0003
        /*0022*/ 	.short	0x0018
        /*0024*/ 	.byte	0x00, 0xf0, 0x11, 0x00


	//----- nvinfo : EIATTR_KPARAM_INFO
	.align		4
.L_17:
        /*0028*/ 	.byte	0x04, 0x17
        /*002a*/ 	.short	(.L_19 - .L_18)
.L_18:
        /*002c*/ 	.word	0x00000000
        /*0030*/ 	.short	0x0002
        /*0032*/ 	.short	0x0010
        /*0034*/ 	.byte	0x00, 0xf5, 0x21, 0x00


	//----- nvinfo : EIATTR_KPARAM_INFO
	.align		4
.L_19:
        /*0038*/ 	.byte	0x04, 0x17
        /*003a*/ 	.short	(.L_21 - .L_20)
.L_20:
        /*003c*/ 	.word	0x00000000
        /*0040*/ 	.short	0x0001
        /*0042*/ 	.short	0x0008
        /*0044*/ 	.byte	0x00, 0xf5, 0x21, 0x00


	//----- nvinfo : EIATTR_KPARAM_INFO
	.align		4
.L_21:
        /*0048*/ 	.byte	0x04, 0x17
        /*004a*/ 	.short	(.L_23 - .L_22)
.L_22:
        /*004c*/ 	.word	0x00000000
        /*0050*/ 	.short	0x0000
        /*0052*/ 	.short	0x0000
        /*0054*/ 	.byte	0x00, 0xf5, 0x21, 0x00


	//----- nvinfo : EIATTR_SPARSE_MMA_MASK
	.align		4
.L_23:
        /*0058*/ 	.byte	0x03, 0x50
        /*005a*/ 	.short	0x0000


	//----- nvinfo : EIATTR_MAXREG_COUNT
	.align		4
        /*005c*/ 	.byte	0x03, 0x1b
        /*005e*/ 	.short	0x00ff


	//----- nvinfo : EIATTR_MERCURY_ISA_VERSION
	.align		4
        /*0060*/ 	.byte	0x03, 0x5f
        /*0062*/ 	.short	0x0101


	//----- nvinfo : EIATTR_VRC_CTA_INIT_COUNT
	.align		4
        /*0064*/ 	.byte	0x02, 0x4a
	.zero		1
	.zero		1


	//----- nvinfo : EIATTR_EXIT_INSTR_OFFSETS
	.align		4
        /*0068*/ 	.byte	0x04, 0x1c
        /*006a*/ 	.short	(.L_25 - .L_24)


	//   ....[0]....
.L_24:
        /*006c*/ 	.word	0x000000b0


	//   ....[1]....
        /*0070*/ 	.word	0x000001c0


	//----- nvinfo : EIATTR_CBANK_PARAM_SIZE
	.align		4
.L_25:
        /*0074*/ 	.byte	0x03, 0x19
        /*0076*/ 	.short	0x0020


	//----- nvinfo : EIATTR_PARAM_CBANK
	.align		4
        /*0078*/ 	.byte	0x04, 0x0a
        /*007a*/ 	.short	(.L_27 - .L_26)
	.align		4
.L_26:
        /*007c*/ 	.word	index@(.nv.constant0._Z11VectorAddMNPPiS0_S_ii)
        /*0080*/ 	.short	0x0380
        /*0082*/ 	.short	0x0020


	//----- nvinfo : EIATTR_SW_WAR
	.align		4
.L_27:
        /*0084*/ 	.byte	0x04, 0x36
        /*0086*/ 	.short	(.L_29 - .L_28)
.L_28:
        /*0088*/ 	.word	0x00000008
.L_29:


//--------------------- .nv.info._Z9VectorAddPiS_S_i --------------------------
	.section	.nv.info._Z9VectorAddPiS_S_i,"",@"SHT_CUDA_INFO"
	.sectionflags	@""
	.align	4


	//----- nvinfo : EIATTR_CUDA_API_VERSION
	.align		4
        /*0000*/ 	.byte	0x04, 0x37
        /*0002*/ 	.short	(.L_31 - .L_30)
.L_30:
        /*0004*/ 	.word	0x00000082


	//----- nvinfo : EIATTR_KPARAM_INFO
	.align		4
.L_31:
        /*0008*/ 	.byte	0x04, 0x17
        /*000a*/ 	.short	(.L_33 - .L_32)
.L_32:
        /*000c*/ 	.word	0x00000000
        /*0010*/ 	.short	0x0003
        /*0012*/ 	.short	0x0018
        /*0014*/ 	.byte	0x00, 0xf0, 0x11, 0x00


	//----- nvinfo : EIATTR_KPARAM_INFO
	.align		4
.L_33:
        /*0018*/ 	.byte	0x04, 0x17
        /*001a*/ 	.short	(.L_35 - .L_34)
.L_34:
        /*001c*/ 	.word	0x00000000
        /*0020*/ 	.short	0x0002
        /*0022*/ 	.short	0x0010
        /*0024*/ 	.byte	0x00, 0xf5, 0x21, 0x00


	//----- nvinfo : EIATTR_KPARAM_INFO
	.align		4
.L_35:
        /*0028*/ 	.byte	0x04, 0x17
        /*002a*/ 	.short	(.L_37 - .L_36)
.L_36:
        /*002c*/ 	.word	0x00000000
        /*0030*/ 	.short	0x0001
        /*0032*/ 	.short	0x0008
        /*0034*/ 	.byte	0x00, 0xf5, 0x21, 0x00


	//----- nvinfo : EIATTR_KPARAM_INFO
	.align		4
.L_37:
        /*0038*/ 	.byte	0x04, 0x17
        /*003a*/ 	.short	(.L_39 - .L_38)
.L_38:
        /*003c*/ 	.word	0x00000000
        /*0040*/ 	.short	0x0000
        /*0042*/ 	.short	0x0000
        /*0044*/ 	.byte	0x00, 0xf5, 0x21, 0x00


	//----- nvinfo : EIATTR_SPARSE_MMA_MASK
	.align		4
.L_39:
        /*0048*/ 	.byte	0x03, 0x50
        /*004a*/ 	.short	0x0000


	//----- nvinfo : EIATTR_MAXREG_COUNT
	.align		4
        /*004c*/ 	.byte	0x03, 0x1b
        /*004e*/ 	.short	0x00ff


	//----- nvinfo : EIATTR_MERCURY_ISA_VERSION
	.align		4
        /*0050*/ 	.byte	0x03, 0x5f
        /*0052*/ 	.short	0x0101


	//----- nvinfo : EIATTR_VRC_CTA_INIT_COUNT
	.align		4
        /*0054*/ 	.byte	0x02, 0x4a
	.zero		1
	.zero		1


	//----- nvinfo : EIATTR_EXIT_INSTR_OFFSETS
	.align		4
        /*0058*/ 	.byte	0x04, 0x1c
        /*005a*/ 	.short	(.L_41 - .L_40)


	//   ....[0]....
.L_40:
        /*005c*/ 	.word	0x00000040


	//   ....[1]....
        /*0060*/ 	.word	0x00000100


	//----- nvinfo : EIATTR_CBANK_PARAM_SIZE
	.align		4
.L_41:
        /*0064*/ 	.byte	0x03, 0x19
        /*0066*/ 	.short	0x001c


	//----- nvinfo : EIATTR_PARAM_CBANK
	.align		4
        /*0068*/ 	.byte	0x04, 0x0a
        /*006a*/ 	.short	(.L_43 - .L_42)
	.align		4
.L_42:
        /*006c*/ 	.word	index@(.nv.constant0._Z9VectorAddPiS_S_i)
        /*0070*/ 	.short	0x0380
        /*0072*/ 	.short	0x001c


	//----- nvinfo : EIATTR_SW_WAR
	.align		4
.L_43:
        /*0074*/ 	.byte	0x04, 0x36
        /*0076*/ 	.short	(.L_45 - .L_44)
.L_44:
        /*0078*/ 	.word	0x00000008
.L_45:


//--------------------- .nv.callgraph             --------------------------
	.section	.nv.callgraph,"",@"SHT_CUDA_CALLGRAPH"
	.align	4
	.sectionentsize	8
	.align		4
        /*0000*/ 	.word	0x00000000
	.align		4
        /*0004*/ 	.word	0xffffffff
	.align		4
        /*0008*/ 	.word	0x00000000
	.align		4
        /*000c*/ 	.word	0xfffffffe
	.align		4
        /*0010*/ 	.word	0x00000000
	.align		4
        /*0014*/ 	.word	0xfffffffd
	.align		4
        /*0018*/ 	.word	0x00000000
	.align		4
        /*001c*/ 	.word	0xfffffffc


//--------------------- .text._Z11VectorAddMNPPiS0_S_ii --------------------------
	.section	.text._Z11VectorAddMNPPiS0_S_ii,"ax",@progbits
	.align	128
        .global         _Z11VectorAddMNPPiS0_S_ii
        .type           _Z11VectorAddMNPPiS0_S_ii,@function
        .size           _Z11VectorAddMNPPiS0_S_ii,(.L_x_2 - _Z11VectorAddMNPPiS0_S_ii)
        .other          _Z11VectorAddMNPPiS0_S_ii,@"STO_CUDA_ENTRY STV_DEFAULT"
_Z11VectorAddMNPPiS0_S_ii:
.text._Z11VectorAddMNPPiS0_S_ii:
[----:B------:R-:W-:Y:S01]  /*0000*/  LDC R1, c[0x0][0x37c] ;  /* 0x0000df00ff017b82 */ /* 0x000fe20000000800 */
[----:B------:R-:W0:Y:S07]  /*0010*/  S2R R5, SR_TID.X ;  /* 0x0000000000057919 */ /* 0x000e2e0000002100 */
[----:B------:R-:W1:Y:S01]  /*0020*/  LDC R0, c[0x0][0x360] ;  /* 0x0000d800ff007b82 */ /* 0x000e620000000800 */
[----:B------:R-:W2:Y:S07]  /*0030*/  LDCU.64 UR6, c[0x0][0x398] ;  /* 0x00007300ff0677ac */ /* 0x000eae0008000a00 */
[----:B------:R-:W0:Y:S08]  /*0040*/  S2UR UR5, SR_CTAID.Y ;  /* 0x00000000000579c3 */ /* 0x000e300000002600 */
[----:B------:R-:W0:Y:S08]  /*0050*/  LDC R2, c[0x0][0x364] ;  /* 0x0000d900ff027b82 */ /* 0x000e300000000800 */
[----:B------:R-:W1:Y:S01]  /*0060*/  S2UR UR4, SR_CTAID.X ;  /* 0x00000000000479c3 */ /* 0x000e620000002500 */
[----:B0-----:R-:W-:-:S05]  /*0070*/  IMAD R9, R2, UR5, R5 ;  /* 0x0000000502097c24 */ /* 0x001fca000f8e0205 */
[----:B--2---:R-:W-:Y:S01]  /*0080*/  ISETP.GE.AND P0, PT, R9, UR7, PT ;  /* 0x0000000709007c0c */ /* 0x004fe2000bf06270 */
[----:B-1----:R-:W-:-:S05]  /*0090*/  IMAD R5, R0, UR4, R5 ;  /* 0x0000000400057c24 */ /* 0x002fca000f8e0205 */
[----:B------:R-:W-:-:S13]  /*00a0*/  ISETP.GE.OR P0, PT, R5, UR6, P0 ;  /* 0x0000000605007c0c */ /* 0x000fda0008706670 */
[----:B------:R-:W-:Y:S05]  /*00b0*/  @P0 EXIT ;  /* 0x000000000000094d */ /* 0x000fea0003800000 */
[----:B------:R-:W0:Y:S01]  /*00c0*/  LDC.64 R2, c[0x0][0x380] ;  /* 0x0000e000ff027b82 */ /* 0x000e220000000a00 */
[----:B------:R-:W1:Y:S07]  /*00d0*/  LDCU.64 UR4, c[0x0][0x358] ;  /* 0x00006b00ff0477ac */ /* 0x000e6e0008000a00 */
[----:B------:R-:W2:Y:S08]  /*00e0*/  LDC.64 R6, c[0x0][0x388] ;  /* 0x0000e200ff067b82 */ /* 0x000eb00000000a00 */
[----:B------:R-:W3:Y:S01]  /*00f0*/  LDC.64 R10, c[0x0][0x390] ;  /* 0x0000e400ff0a7b82 */ /* 0x000ee20000000a00 */
[----:B0-----:R-:W-:-:S06]  /*0100*/  IMAD.WIDE R2, R5, 0x8, R2 ;  /* 0x0000000805027825 */ /* 0x001fcc00078e0202 */
[----:B-1----:R-:W4:Y:S01]  /*0110*/  LDG.E.64 R2, desc[UR4][R2.64] ;  /* 0x0000000402027981 */ /* 0x002f22000c1e1b00 */
[----:B--2---:R-:W-:-:S06]  /*0120*/  IMAD.WIDE R6, R5, 0x8, R6 ;  /* 0x0000000805067825 */ /* 0x004fcc00078e0206 */
[----:B------:R-:W2:Y:S01]  /*0130*/  LDG.E.64 R6, desc[UR4][R6.64] ;  /* 0x0000000406067981 */ /* 0x000ea2000c1e1b00 */
[----:B---3--:R-:W-:-:S05]  /*0140*/  IMAD.WIDE R10, R5, 0x4, R10 ;  /* 0x00000004050a7825 */ /* 0x008fca00078e020a */
[----:B------:R-:W3:Y:S01]  /*0150*/  LDG.E R0, desc[UR4][R10.64] ;  /* 0x000000040a007981 */ /* 0x000ee2000c1e1900 */
[----:B----4-:R-:W-:-:S06]  /*0160*/  IMAD.WIDE.U32 R4, R9, 0x4, R2 ;  /* 0x0000000409047825 */ /* 0x010fcc00078e0002 */
[----:B------:R-:W3:Y:S01]  /*0170*/  LDG.E R4, desc[UR4][R4.64] ;  /* 0x0000000404047981 */ /* 0x000ee2000c1e1900 */
[----:B--2---:R-:W-:-:S06]  /*0180*/  IMAD.WIDE.U32 R8, R9, 0x4, R6 ;  /* 0x0000000409087825 */ /* 0x004fcc00078e0006 */
[----:B------:R-:W3:Y:S02]  /*0190*/  LDG.E R9, desc[UR4][R8.64] ;  /* 0x0000000408097981 */ /* 0x000ee4000c1e1900 */
[----:B---3--:R-:W-:-:S05]  /*01a0*/  IADD3 R13, PT, PT, R0, R9, R4 ;  /* 0x00000009000d7210 */ /* 0x008fca0007ffe004 */
[----:B------:R-:W-:Y:S01]  /*01b0*/  STG.E desc[UR4][R10.64], R13 ;  /* 0x0000000d0a007986 */ /* 0x000fe2000c101904 */
[----:B------:R-:W-:Y:S05]  /*01c0*/  EXIT ;  /* 0x000000000000794d */ /* 0x000fea0003800000 */
.L_x_0:
[----:B------:R-:W-:-:S00]  /*01d0*/  BRA `(.L_x_0) ;  /* 0xfffffffc00fc7947 */ /* 0x000fc0000383ffff */
[----:B------:R-:W-:-:S00]  /*01e0*/  NOP ;  /* 0x0000000000007918 */ /* 0x000fc00000000000 */
        /* <DEDUP_REMOVED lines=9> */
.L_x_2:


//--------------------- .text._Z9VectorAddPiS_S_i --------------------------
	.section	.text._Z9VectorAddPiS_S_i,"ax",@progbits
	.align	128
        .global         _Z9VectorAddPiS_S_i
        .type           _Z9VectorAddPiS_S_i,@function
        .size           _Z9VectorAddPiS_S_i,(.L_x_3 - _Z9VectorAddPiS_S_i)
        .other          _Z9VectorAddPiS_S_i,@"STO_CUDA_ENTRY STV_DEFAULT"
_Z9VectorAddPiS_S_i:
.text._Z9VectorAddPiS_S_i:
[----:B------:R-:W-:Y:S01]  /*0000*/  LDC R1, c[0x0][0x37c] ;  /* 0x0000df00ff017b82 */ /* 0x000fe20000000800 */
[----:B------:R-:W0:Y:S01]  /*0010*/  S2R R9, SR_TID.X ;  /* 0x0000000000097919 */ /* 0x000e220000002100 */
[----:B------:R-:W0:Y:S02]  /*0020*/  LDCU UR4, c[0x0][0x398] ;  /* 0x00007300ff0477ac */ /* 0x000e240008000800 */
[----:B0-----:R-:W-:-:S13]  /*0030*/  ISETP.GE.AND P0, PT, R9, UR4, PT ;  /* 0x0000000409007c0c */ /* 0x001fda000bf06270 */
[----:B------:R-:W-:Y:S05]  /*0040*/  @P0 EXIT ;  /* 0x000000000000094d */ /* 0x000fea0003800000 */
[----:B------:R-:W0:Y:S01]  /*0050*/  LDC.64 R2, c[0x0][0x380] ;  /* 0x0000e000ff027b82 */ /* 0x000e220000000a00 */
[----:B------:R-:W1:Y:S07]  /*0060*/  LDCU.64 UR4, c[0x0][0x358] ;  /* 0x00006b00ff0477ac */ /* 0x000e6e0008000a00 */
[----:B------:R-:W2:Y:S08]  /*0070*/  LDC.64 R4, c[0x0][0x388] ;  /* 0x0000e200ff047b82 */ /* 0x000eb00000000a00 */
[----:B------:R-:W3:Y:S01]  /*0080*/  LDC.64 R6, c[0x0][0x390] ;  /* 0x0000e400ff067b82 */ /* 0x000ee20000000a00 */
[----:B0-----:R-:W-:-:S06]  /*0090*/  IMAD.WIDE.U32 R2, R9, 0x4, R2 ;  /* 0x0000000409027825 */ /* 0x001fcc00078e0002 */
[----:B-1----:R-:W4:Y:S01]  /*00a0*/  LDG.E R2, desc[UR4][R2.64] ;  /* 0x0000000402027981 */ /* 0x002f22000c1e1900 */
[----:B--2---:R-:W-:-:S06]  /*00b0*/  IMAD.WIDE.U32 R4, R9, 0x4, R4 ;  /* 0x0000000409047825 */ /* 0x004fcc00078e0004 */
[----:B------:R-:W4:Y:S01]  /*00c0*/  LDG.E R5, desc[UR4][R4.64] ;  /* 0x0000000404057981 */ /* 0x000f22000c1e1900 */
[----:B---3--:R-:W-:Y:S01]  /*00d0*/  IMAD.WIDE.U32 R6, R9, 0x4, R6 ;  /* 0x0000000409067825 */ /* 0x008fe200078e0006 */
[----:B----4-:R-:W-:-:S05]  /*00e0*/  IADD3 R9, PT, PT, R2, R5, RZ ;  /* 0x0000000502097210 */ /* 0x010fca0007ffe0ff */
[----:B------:R-:W-:Y:S01]  /*00f0*/  STG.E desc[UR4][R6.64], R9 ;  /* 0x0000000906007986 */ /* 0x000fe2000c101904 */
[----:B------:R-:W-:Y:S05]  /*0100*/  EXIT ;  /* 0x000000000000794d */ /* 0x000fea0003800000 */
.L_x_1:
        /* <DEDUP_REMOVED lines=15> */
.L_x_3:


//--------------------- .nv.shared.reserved.0     --------------------------
	.section	.nv.shared.reserved.0,"aw",@nobits
	.weak		__nv_reservedSMEM_offset_0_alias
	.size		__nv_reservedSMEM_offset_0_alias, 0, 64
	.other		__nv_reservedSMEM_offset_0_alias,@"STO_CUDA_RESERVED_SHARED STV_DEFAULT"
__nv_reservedSMEM_offset_0_alias:
	.zero		0
	.zero		64


//--------------------- .nv.constant0._Z11VectorAddMNPPiS0_S_ii --------------------------
	.section	.nv.constant0._Z11VectorAddMNPPiS0_S_ii,"a",@progbits
	.sectionflags	@""
	.align	4
.nv.constant0._Z11VectorAddMNPPiS0_S_ii:
	.zero		928


//--------------------- .nv.constant0._Z9VectorAddPiS_S_i --------------------------
	.section	.nv.constant0._Z9VectorAddPiS_S_i,"a",@progbits
	.sectionflags	@""
	.align	4
.nv.constant0._Z9VectorAddPiS_S_i:
	.zero		924


//--------------------- SYMBOLS --------------------------

	.type		.nv.reservedSmem.offset0,@object
	.size		.nv.reservedSmem.offset0,0x4
